//
// Generated by NVIDIA NVVM Compiler
//
// Compiler Build ID: CL-36424714
// Cuda compilation tools, release 13.0, V13.0.88
// Based on NVVM 20.0.0
//

.version 9.0
.target sm_100
.address_size 64

	// .globl	_Z7dkernelPi

.visible .entry _Z7dkernelPi(
	.param .u64 .ptr .align 1 _Z7dkernelPi_param_0
)
{
	.reg .b32 	%r<3>;
	.reg .b64 	%rd<5>;

	ld.param.u64 	%rd1, [_Z7dkernelPi_param_0];
	cvta.to.global.u64 	%rd2, %rd1;
	mov.u32 	%r1, %tid.x;
	mul.lo.s32 	%r2, %r1, %r1;
	mul.wide.u32 	%rd3, %r1, 4;
	add.s64 	%rd4, %rd2, %rd3;
	st.global.u32 	[%rd4], %r2;
	ret;

}


// ===== COMPILED SASS (sm_100) =====

	.target	sm_100

	.elftype	@"ET_EXEC"


//--------------------- .note.nv.tkinfo           --------------------------
	.section	.note.nv.tkinfo,"",@"SHT_NOTE"
	.sectionflags	@"SHF_NOTE_NV_TKINFO"
	.tkinfo
        /*0018*/ 	.word	0x00000002
        /*0030*/ 	.string	""
        /*0030*/ 	.string	"ptxas"
        /*0030*/ 	.string	"Cuda compilation tools, release 13.0, V13.0.88"
        /*0030*/ 	.string	"Build cuda_13.0.r13.0/compiler.36424714_0"
        /*0030*/ 	.string	"-arch sm_100 -m 64 "



//--------------------- .note.nv.cuinfo           --------------------------
	.section	.note.nv.cuinfo,"",@"SHT_NOTE"
	.sectionflags	@"SHF_NOTE_NV_CUINFO"
        /*0018*/ 	.short	0x0002
        /*001a*/ 	.short	0x0064
        /*001c*/ 	.short	0x0082
	.zero		2


//--------------------- .nv.info                  --------------------------
	.section	.nv.info,"",@"SHT_CUDA_INFO"
	.align	4


	//----- nvinfo : EIATTR_REGCOUNT
	.align		4
        /*0000*/ 	.byte	0x04, 0x2f
        /*0002*/ 	.short	(.L_1 - .L_0)
	.align		4
.L_0:
        /*0004*/ 	.word	index@(_Z7dkernelPi)
        /*0008*/ 	.word	0x00000008


	//----- nvinfo : EIATTR_FRAME_SIZE
	.align		4
.L_1:
        /*000c*/ 	.byte	0x04, 0x11
        /*000e*/ 	.short	(.L_3 - .L_2)
	.align		4
.L_2:
        /*0010*/ 	.word	index@(_Z7dkernelPi)
        /*0014*/ 	.word	0x00000000


	//----- nvinfo : EIATTR_MIN_STACK_SIZE
	.align		4
.L_3:
        /*0018*/ 	.byte	0x04, 0x12
        /*001a*/ 	.short	(.L_5 - .L_4)
	.align		4
.L_4:
        /*001c*/ 	.word	index@(_Z7dkernelPi)
        /*0020*/ 	.word	0x00000000
.L_5:


//--------------------- .nv.compat                --------------------------
	.section	.nv.compat,"",@"SHT_CUDA_COMPAT_INFO"
	.align	4
        /*0000*/ 	.byte	0x02, 0x09, 0x00, 0x00, 0x02, 0x02, 0x01, 0x00, 0x02, 0x05, 0x05, 0x00, 0x03, 0x07, 0x01, 0x01
        /*0010*/ 	.byte	0x02, 0x03, 0x00, 0x00, 0x02, 0x06, 0x01, 0x00, 0x04, 0x0b, 0x08, 0x00, 0x09, 0x00, 0x00, 0x00
        /*0020*/ 	.byte	0x00, 0x00, 0x00, 0x00


//--------------------- .nv.info._Z7dkernelPi     --------------------------
	.section	.nv.info._Z7dkernelPi,"",@"SHT_CUDA_INFO"
	.sectionflags	@""
	.align	4


	//----- nvinfo : EIATTR_CUDA_API_VERSION
	.align		4
        /*0000*/ 	.byte	0x04, 0x37
        /*0002*/ 	.short	(.L_7 - .L_6)
.L_6:
        /*0004*/ 	.word	0x00000082


	//----- nvinfo : EIATTR_KPARAM_INFO
	.align		4
.L_7:
        /*0008*/ 	.byte	0x04, 0x17
        /*000a*/ 	.short	(.L_9 - .L_8)
.L_8:
        /*000c*/ 	.word	0x00000000
        /*0010*/ 	.short	0x0000
        /*0012*/ 	.short	0x0000
        /*0014*/ 	.byte	0x00, 0xf5, 0x21, 0x00


	//----- nvinfo : EIATTR_SPARSE_MMA_MASK
	.align		4
.L_9:
        /*0018*/ 	.byte	0x03, 0x50
        /*001a*/ 	.short	0x0000


	//----- nvinfo : EIATTR_MAXREG_COUNT
	.align		4
        /*001c*/ 	.byte	0x03, 0x1b
        /*001e*/ 	.short	0x00ff


	//----- nvinfo : EIATTR_MERCURY_ISA_VERSION
	.align		4
        /*0020*/ 	.byte	0x03, 0x5f
        /*0022*/ 	.short	0x0101


	//----- nvinfo : EIATTR_VRC_CTA_INIT_COUNT
	.align		4
        /*0024*/ 	.byte	0x02, 0x4a
	.zero		1
	.zero		1


	//----- nvinfo : EIATTR_EXIT_INSTR_OFFSETS
	.align		4
        /*0028*/ 	.byte	0x04, 0x1c
        /*002a*/ 	.short	(.L_11 - .L_10)


	//   ....[0]....
.L_10:
        /*002c*/ 	.word	0x00000070


	//----- nvinfo : EIATTR_CBANK_PARAM_SIZE
	.align		4
.L_11:
        /*0030*/ 	.byte	0x03, 0x19
        /*0032*/ 	.short	0x0008


	//----- nvinfo : EIATTR_PARAM_CBANK
	.align		4
        /*0034*/ 	.byte	0x04, 0x0a
        /*0036*/ 	.short	(.L_13 - .L_12)
	.align		4
.L_12:
        /*0038*/ 	.word	index@(.nv.constant0._Z7dkernelPi)
        /*003c*/ 	.short	0x0380
        /*003e*/ 	.short	0x0008


	//----- nvinfo : EIATTR_SW_WAR
	.align		4
.L_13:
        /*0040*/ 	.byte	0x04, 0x36
        /*0042*/ 	.short	(.L_15 - .L_14)
.L_14:
        /*0044*/ 	.word	0x00000008
.L_15:


//--------------------- .nv.callgraph             --------------------------
	.section	.nv.callgraph,"",@"SHT_CUDA_CALLGRAPH"
	.align	4
	.sectionentsize	8
	.align		4
        /*0000*/ 	.word	0x00000000
	.align		4
        /*0004*/ 	.word	0xffffffff
	.align		4
        /*0008*/ 	.word	0x00000000
	.align		4
        /*000c*/ 	.word	0xfffffffe
	.align		4
        /*0010*/ 	.word	0x00000000
	.align		4
        /*0014*/ 	.word	0xfffffffd
	.align		4
        /*0018*/ 	.word	0x00000000
	.align		4
        /*001c*/ 	.word	0xfffffffc


//--------------------- .text._Z7dkernelPi        --------------------------
	.section	.text._Z7dkernelPi,"ax",@progbits
	.align	128
        .global         _Z7dkernelPi
        .type           _Z7dkernelPi,@function
        .size           _Z7dkernelPi,(.L_x_1 - _Z7dkernelPi)
        .other          _Z7dkernelPi,@"STO_CUDA_ENTRY STV_DEFAULT"
_Z7dkernelPi:
.text._Z7dkernelPi:
[----:B------:R-:W-:Y:S01]  /*0000*/  LDC R1, c[0x0][0x37c] ;  /* 0x0000df00ff017b82 */ /* 0x000fe20000000800 */
[----:B------:R-:W0:Y:S07]  /*0010*/  S2R R5, SR_TID.X ;  /* 0x0000000000057919 */ /* 0x000e2e0000002100 */
[----:B------:R-:W0:Y:S01]  /*0020*/  LDC.64 R2, c[0x0][0x380] ;  /* 0x0000e000ff027b82 */ /* 0x000e220000000a00 */
[----:B------:R-:W1:Y:S01]  /*0030*/  LDCU.64 UR4, c[0x0][0x358] ;  /* 0x00006b00ff0477ac */ /* 0x000e620008000a00 */
[----:B0-----:R-:W-:-:S04]  /*0040*/  IMAD.WIDE.U32 R2, R5, 0x4, R2 ;  /* 0x0000000405027825 */ /* 0x001fc800078e0002 */
[----:B------:R-:W-:-:S05]  /*0050*/  IMAD R5, R5, R5, RZ ;  /* 0x0000000505057224 */ /* 0x000fca00078e02ff */
[----:B-1----:R-:W-:Y:S01]  /*0060*/  STG.E desc[UR4][R2.64], R5 ;  /* 0x0000000502007986 */ /* 0x002fe2000c101904 */
[----:B------:R-:W-:Y:S05]  /*0070*/  EXIT ;  /* 0x000000000000794d */ /* 0x000fea0003800000 */
.L_x_0:
[----:B------:R-:W-:-:S00]  /*0080*/  BRA `(.L_x_0) ;  /* 0xfffffffc00fc7947 */ /* 0x000fc0000383ffff */
[----:B------:R-:W-:-:S00]  /*0090*/  NOP ;  /* 0x0000000000007918 */ /* 0x000fc00000000000 */
        /* <DEDUP_REMOVED lines=14> */
.L_x_1:


//--------------------- .nv.shared.reserved.0     --------------------------
	.section	.nv.shared.reserved.0,"aw",@nobits
	.weak		__nv_reservedSMEM_offset_0_alias
	.size		__nv_reservedSMEM_offset_0_alias, 0, 64
	.other		__nv_reservedSMEM_offset_0_alias,@"STO_CUDA_RESERVED_SHARED STV_DEFAULT"
__nv_reservedSMEM_offset_0_alias:
	.zero		0
	.zero		64


//--------------------- .nv.constant0._Z7dkernelPi --------------------------
	.section	.nv.constant0._Z7dkernelPi,"a",@progbits
	.sectionflags	@""
	.align	4
.nv.constant0._Z7dkernelPi:
	.zero		904


//--------------------- SYMBOLS --------------------------

	.type		.nv.reservedSmem.offset0,@object
	.size		.nv.reservedSmem.offset0,0x4
